//
// Generated by NVIDIA NVVM Compiler
//
// Compiler Build ID: CL-36424714
// Cuda compilation tools, release 13.0, V13.0.88
// Based on NVVM 20.0.0
//

.version 9.0
.target sm_100
.address_size 64

	// .globl	_Z16summation_kerneliPf

.visible .entry _Z16summation_kerneliPf(
	.param .u32 _Z16summation_kerneliPf_param_0,
	.param .u64 .ptr .align 1 _Z16summation_kerneliPf_param_1
)
{
	.reg .pred 	%p<11>;
	.reg .b32 	%r<43>;
	.reg .b32 	%f<49>;
	.reg .b64 	%rd<5>;

	ld.param.u32 	%r24, [_Z16summation_kerneliPf_param_0];
	ld.param.u64 	%rd1, [_Z16summation_kerneliPf_param_1];
	mov.u32 	%r25, %ctaid.x;
	mov.u32 	%r26, %ntid.x;
	mov.u32 	%r27, %tid.x;
	mad.lo.s32 	%r1, %r25, %r26, %r27;
	mul.lo.s32 	%r41, %r1, %r24;
	setp.lt.s32 	%p1, %r24, 1;
	mov.f32 	%f48, 0f00000000;
	@%p1 bra 	$L__BB0_18;
	add.s32 	%r38, %r41, 1;
	add.s32 	%r28, %r41, %r24;
	max.s32 	%r29, %r28, %r38;
	sub.s32 	%r4, %r29, %r41;
	and.b32  	%r5, %r4, 3;
	sub.s32 	%r30, %r41, %r29;
	setp.gt.u32 	%p2, %r30, -4;
	mov.f32 	%f48, 0f00000000;
	@%p2 bra 	$L__BB0_13;
	not.b32 	%r37, %r41;
	and.b32  	%r31, %r4, -4;
	neg.s32 	%r36, %r31;
	mov.f32 	%f48, 0f00000000;
$L__BB0_3:
	setp.eq.s32 	%p3, %r37, -1;
	mov.f32 	%f40, 0f00000000;
	@%p3 bra 	$L__BB0_5;
	add.s32 	%r32, %r38, -1;
	cvt.rn.f32.s32 	%f26, %r32;
	mov.f32 	%f27, 0fBF800000;
	div.rn.f32 	%f40, %f27, %f26;
$L__BB0_5:
	add.f32 	%f4, %f48, %f40;
	add.s32 	%r11, %r37, -2;
	setp.eq.s32 	%p4, %r11, -2;
	mov.f32 	%f41, 0f00000000;
	@%p4 bra 	$L__BB0_7;
	cvt.rn.f32.s32 	%f29, %r38;
	rcp.rn.f32 	%f41, %f29;
$L__BB0_7:
	add.f32 	%f7, %f4, %f41;
	setp.eq.s32 	%p5, %r11, -1;
	mov.f32 	%f42, 0f00000000;
	@%p5 bra 	$L__BB0_9;
	add.s32 	%r33, %r38, 1;
	cvt.rn.f32.s32 	%f31, %r33;
	mov.f32 	%f32, 0fBF800000;
	div.rn.f32 	%f42, %f32, %f31;
$L__BB0_9:
	add.f32 	%f10, %f7, %f42;
	setp.eq.s32 	%p6, %r37, 2;
	mov.f32 	%f43, 0f00000000;
	@%p6 bra 	$L__BB0_11;
	add.s32 	%r34, %r38, 2;
	cvt.rn.f32.s32 	%f34, %r34;
	rcp.rn.f32 	%f43, %f34;
$L__BB0_11:
	add.f32 	%f48, %f10, %f43;
	add.s32 	%r38, %r38, 4;
	add.s32 	%r37, %r37, -4;
	add.s32 	%r36, %r36, 4;
	setp.ne.s32 	%p7, %r36, 0;
	@%p7 bra 	$L__BB0_3;
	add.s32 	%r41, %r38, -1;
$L__BB0_13:
	setp.eq.s32 	%p8, %r5, 0;
	@%p8 bra 	$L__BB0_18;
	neg.s32 	%r40, %r5;
	mov.b32 	%r42, -1;
$L__BB0_15:
	.pragma "nounroll";
	setp.eq.s32 	%p9, %r41, 0;
	mov.f32 	%f47, 0f00000000;
	@%p9 bra 	$L__BB0_17;
	cvt.rn.f32.s32 	%f36, %r41;
	rcp.rn.f32 	%f37, %f36;
	cvt.rn.f32.s32 	%f38, %r42;
	mul.f32 	%f47, %f37, %f38;
$L__BB0_17:
	add.f32 	%f48, %f48, %f47;
	neg.s32 	%r42, %r42;
	add.s32 	%r41, %r41, 1;
	add.s32 	%r40, %r40, 1;
	setp.ne.s32 	%p10, %r40, 0;
	@%p10 bra 	$L__BB0_15;
$L__BB0_18:
	cvta.to.global.u64 	%rd2, %rd1;
	mul.wide.s32 	%rd3, %r1, 4;
	add.s64 	%rd4, %rd2, %rd3;
	st.global.f32 	[%rd4], %f48;
	ret;

}


// ===== COMPILED SASS (sm_100) =====

	.target	sm_100

	.elftype	@"ET_EXEC"


//--------------------- .note.nv.tkinfo           --------------------------
	.section	.note.nv.tkinfo,"",@"SHT_NOTE"
	.sectionflags	@"SHF_NOTE_NV_TKINFO"
	.tkinfo
        /*0018*/ 	.word	0x00000002
        /*0030*/ 	.string	""
        /*0030*/ 	.string	"ptxas"
        /*0030*/ 	.string	"Cuda compilation tools, release 13.0, V13.0.88"
        /*0030*/ 	.string	"Build cuda_13.0.r13.0/compiler.36424714_0"
        /*0030*/ 	.string	"-arch sm_100 -m 64 "



//--------------------- .note.nv.cuinfo           --------------------------
	.section	.note.nv.cuinfo,"",@"SHT_NOTE"
	.sectionflags	@"SHF_NOTE_NV_CUINFO"
        /*0018*/ 	.short	0x0002
        /*001a*/ 	.short	0x0064
        /*001c*/ 	.short	0x0082
	.zero		2


//--------------------- .nv.info                  --------------------------
	.section	.nv.info,"",@"SHT_CUDA_INFO"
	.align	4


	//----- nvinfo : EIATTR_REGCOUNT
	.align		4
        /*0000*/ 	.byte	0x04, 0x2f
        /*0002*/ 	.short	(.L_1 - .L_0)
	.align		4
.L_0:
        /*0004*/ 	.word	index@(_Z16summation_kerneliPf)
        /*0008*/ 	.word	0x00000016


	//----- nvinfo : EIATTR_FRAME_SIZE
	.align		4
.L_1:
        /*000c*/ 	.byte	0x04, 0x11
        /*000e*/ 	.short	(.L_3 - .L_2)
	.align		4
.L_2:
        /*0010*/ 	.word	index@($__internal_1_$__cuda_sm3x_div_rn_noftz_f32_slowpath)
        /*0014*/ 	.word	0x00000000


	//----- nvinfo : EIATTR_FRAME_SIZE
	.align		4
.L_3:
        /*0018*/ 	.byte	0x04, 0x11
        /*001a*/ 	.short	(.L_5 - .L_4)
	.align		4
.L_4:
        /*001c*/ 	.word	index@($__internal_0_$__cuda_sm20_rcp_rn_f32_slowpath)
        /*0020*/ 	.word	0x00000000


	//----- nvinfo : EIATTR_FRAME_SIZE
	.align		4
.L_5:
        /*0024*/ 	.byte	0x04, 0x11
        /*0026*/ 	.short	(.L_7 - .L_6)
	.align		4
.L_6:
        /*0028*/ 	.word	index@(_Z16summation_kerneliPf)
        /*002c*/ 	.word	0x00000000


	//----- nvinfo : EIATTR_MIN_STACK_SIZE
	.align		4
.L_7:
        /*0030*/ 	.byte	0x04, 0x12
        /*0032*/ 	.short	(.L_9 - .L_8)
	.align		4
.L_8:
        /*0034*/ 	.word	index@(_Z16summation_kerneliPf)
        /*0038*/ 	.word	0x00000000
.L_9:


//--------------------- .nv.compat                --------------------------
	.section	.nv.compat,"",@"SHT_CUDA_COMPAT_INFO"
	.align	4
        /*0000*/ 	.byte	0x02, 0x09, 0x00, 0x00, 0x02, 0x02, 0x01, 0x00, 0x02, 0x05, 0x05, 0x00, 0x03, 0x07, 0x01, 0x01
        /*0010*/ 	.byte	0x02, 0x03, 0x00, 0x00, 0x02, 0x06, 0x01, 0x00, 0x04, 0x0b, 0x08, 0x00, 0x01, 0x00, 0x00, 0x00
        /*0020*/ 	.byte	0x00, 0x00, 0x00, 0x00


//--------------------- .nv.info._Z16summation_kerneliPf --------------------------
	.section	.nv.info._Z16summation_kerneliPf,"",@"SHT_CUDA_INFO"
	.sectionflags	@""
	.align	4


	//----- nvinfo : EIATTR_CUDA_API_VERSION
	.align		4
        /*0000*/ 	.byte	0x04, 0x37
        /*0002*/ 	.short	(.L_11 - .L_10)
.L_10:
        /*0004*/ 	.word	0x00000082


	//----- nvinfo : EIATTR_KPARAM_INFO
	.align		4
.L_11:
        /*0008*/ 	.byte	0x04, 0x17
        /*000a*/ 	.short	(.L_13 - .L_12)
.L_12:
        /*000c*/ 	.word	0x00000000
        /*0010*/ 	.short	0x0001
        /*0012*/ 	.short	0x0008
        /*0014*/ 	.byte	0x00, 0xf5, 0x21, 0x00


	//----- nvinfo : EIATTR_KPARAM_INFO
	.align		4
.L_13:
        /*0018*/ 	.byte	0x04, 0x17
        /*001a*/ 	.short	(.L_15 - .L_14)
.L_14:
        /*001c*/ 	.word	0x00000000
        /*0020*/ 	.short	0x0000
        /*0022*/ 	.short	0x0000
        /*0024*/ 	.byte	0x00, 0xf0, 0x11, 0x00


	//----- nvinfo : EIATTR_SPARSE_MMA_MASK
	.align		4
.L_15:
        /*0028*/ 	.byte	0x03, 0x50
        /*002a*/ 	.short	0x0000


	//----- nvinfo : EIATTR_MAXREG_COUNT
	.align		4
        /*002c*/ 	.byte	0x03, 0x1b
        /*002e*/ 	.short	0x00ff


	//----- nvinfo : EIATTR_MERCURY_ISA_VERSION
	.align		4
        /*0030*/ 	.byte	0x03, 0x5f
        /*0032*/ 	.short	0x0101


	//----- nvinfo : EIATTR_VRC_CTA_INIT_COUNT
	.align		4
        /*0034*/ 	.byte	0x02, 0x4a
	.zero		1
	.zero		1


	//----- nvinfo : EIATTR_EXIT_INSTR_OFFSETS
	.align		4
        /*0038*/ 	.byte	0x04, 0x1c
        /*003a*/ 	.short	(.L_17 - .L_16)


	//   ....[0]....
.L_16:
        /*003c*/ 	.word	0x00000a10


	//----- nvinfo : EIATTR_CRS_STACK_SIZE
	.align		4
.L_17:
        /*0040*/ 	.byte	0x04, 0x1e
        /*0042*/ 	.short	(.L_19 - .L_18)
.L_18:
        /*0044*/ 	.word	0x00000000


	//----- nvinfo : EIATTR_CBANK_PARAM_SIZE
	.align		4
.L_19:
        /*0048*/ 	.byte	0x03, 0x19
        /*004a*/ 	.short	0x0010


	//----- nvinfo : EIATTR_PARAM_CBANK
	.align		4
        /*004c*/ 	.byte	0x04, 0x0a
        /*004e*/ 	.short	(.L_21 - .L_20)
	.align		4
.L_20:
        /*0050*/ 	.word	index@(.nv.constant0._Z16summation_kerneliPf)
        /*0054*/ 	.short	0x0380
        /*0056*/ 	.short	0x0010


	//----- nvinfo : EIATTR_SW_WAR
	.align		4
.L_21:
        /*0058*/ 	.byte	0x04, 0x36
        /*005a*/ 	.short	(.L_23 - .L_22)
.L_22:
        /*005c*/ 	.word	0x00000008
.L_23:


//--------------------- .nv.callgraph             --------------------------
	.section	.nv.callgraph,"",@"SHT_CUDA_CALLGRAPH"
	.align	4
	.sectionentsize	8
	.align		4
        /*0000*/ 	.word	0x00000000
	.align		4
        /*0004*/ 	.word	0xffffffff
	.align		4
        /*0008*/ 	.word	0x00000000
	.align		4
        /*000c*/ 	.word	0xfffffffe
	.align		4
        /*0010*/ 	.word	0x00000000
	.align		4
        /*0014*/ 	.word	0xfffffffd
	.align		4
        /*0018*/ 	.word	0x00000000
	.align		4
        /*001c*/ 	.word	0xfffffffc


//--------------------- .text._Z16summation_kerneliPf --------------------------
	.section	.text._Z16summation_kerneliPf,"ax",@progbits
	.align	128
        .global         _Z16summation_kerneliPf
        .type           _Z16summation_kerneliPf,@function
        .size           _Z16summation_kerneliPf,(.L_x_43 - _Z16summation_kerneliPf)
        .other          _Z16summation_kerneliPf,@"STO_CUDA_ENTRY STV_DEFAULT"
_Z16summation_kerneliPf:
.text._Z16summation_kerneliPf:
[----:B------:R-:W-:Y:S01]  /*0000*/  LDC R1, c[0x0][0x37c] ;  /* 0x0000df00ff017b82 */ /* 0x000fe20000000800 */
[----:B------:R-:W0:Y:S01]  /*0010*/  S2R R3, SR_TID.X ;  /* 0x0000000000037919 */ /* 0x000e220000002100 */
[----:B------:R-:W1:Y:S06]  /*0020*/  LDCU UR7, c[0x0][0x380] ;  /* 0x00007000ff0777ac */ /* 0x000e6c0008000800 */
[----:B------:R-:W0:Y:S01]  /*0030*/  S2UR UR6, SR_CTAID.X ;  /* 0x00000000000679c3 */ /* 0x000e220000002500 */
[----:B------:R-:W-:Y:S01]  /*0040*/  IMAD.MOV.U32 R5, RZ, RZ, RZ ;  /* 0x000000ffff057224 */ /* 0x000fe200078e00ff */
[----:B------:R-:W2:Y:S06]  /*0050*/  LDCU.64 UR4, c[0x0][0x358] ;  /* 0x00006b00ff0477ac */ /* 0x000eac0008000a00 */
[----:B------:R-:W0:Y:S01]  /*0060*/  LDC R4, c[0x0][0x360] ;  /* 0x0000d800ff047b82 */ /* 0x000e220000000800 */
[----:B-1----:R-:W-:Y:S01]  /*0070*/  UISETP.GE.AND UP0, UPT, UR7, 0x1, UPT ;  /* 0x000000010700788c */ /* 0x002fe2000bf06270 */
[----:B0-----:R-:W-:-:S08]  /*0080*/  IMAD R4, R4, UR6, R3 ;  /* 0x0000000604047c24 */ /* 0x001fd0000f8e0203 */
[----:B--2---:R-:W-:Y:S05]  /*0090*/  BRA.U !UP0, `(.L_x_0) ;  /* 0x0000000908507547 */ /* 0x004fea000b800000 */
[----:B------:R-:W-:Y:S01]  /*00a0*/  IMAD R8, R4, UR7, RZ ;  /* 0x0000000704087c24 */ /* 0x000fe2000f8e02ff */
[----:B------:R-:W-:Y:S01]  /*00b0*/  BSSY.RECONVERGENT B1, `(.L_x_1) ;  /* 0x0000070000017945 */ /* 0x000fe20003800200 */
[----:B------:R-:W-:Y:S02]  /*00c0*/  IMAD.MOV.U32 R5, RZ, RZ, RZ ;  /* 0x000000ffff057224 */ /* 0x000fe400078e00ff */
[----:B------:R-:W-:-:S05]  /*00d0*/  VIADD R7, R8, 0x1 ;  /* 0x0000000108077836 */ /* 0x000fca0000000000 */
[----:B------:R-:W-:-:S05]  /*00e0*/  VIADDMNMX R3, R8, UR7, R7, !PT ;  /* 0x0000000708037c46 */ /* 0x000fca000f800107 */
[----:B------:R-:W-:Y:S02]  /*00f0*/  IMAD.IADD R0, R8, 0x1, -R3 ;  /* 0x0000000108007824 */ /* 0x000fe400078e0a03 */
[----:B------:R-:W-:-:S03]  /*0100*/  IMAD.IADD R3, R3, 0x1, -R8 ;  /* 0x0000000103037824 */ /* 0x000fc600078e0a08 */
[----:B------:R-:W-:Y:S02]  /*0110*/  ISETP.GT.U32.AND P0, PT, R0, -0x4, PT ;  /* 0xfffffffc0000780c */ /* 0x000fe40003f04070 */
[----:B------:R-:W-:-:S11]  /*0120*/  LOP3.LUT R6, R3, 0x3, RZ, 0xc0, !PT ;  /* 0x0000000303067812 */ /* 0x000fd600078ec0ff */
[----:B------:R-:W-:Y:S05]  /*0130*/  @P0 BRA `(.L_x_2) ;  /* 0x00000004009c0947 */ /* 0x000fea0003800000 */
[----:B------:R-:W-:Y:S01]  /*0140*/  LOP3.LUT R9, R3, 0xfffffffc, RZ, 0xc0, !PT ;  /* 0xfffffffc03097812 */ /* 0x000fe200078ec0ff */
[----:B------:R-:W-:Y:S01]  /*0150*/  BSSY.RECONVERGENT B0, `(.L_x_3) ;  /* 0x0000064000007945 */ /* 0x000fe20003800200 */
[----:B------:R-:W-:Y:S01]  /*0160*/  LOP3.LUT R8, RZ, R8, RZ, 0x33, !PT ;  /* 0x00000008ff087212 */ /* 0x000fe200078e33ff */
[----:B------:R-:W-:Y:S01]  /*0170*/  IMAD.MOV.U32 R5, RZ, RZ, RZ ;  /* 0x000000ffff057224 */ /* 0x000fe200078e00ff */
[----:B------:R-:W-:-:S07]  /*0180*/  IADD3 R9, PT, PT, -R9, RZ, RZ ;  /* 0x000000ff09097210 */ /* 0x000fce0007ffe1ff */
.L_x_18:
[----:B------:R-:W-:Y:S01]  /*0190*/  ISETP.NE.AND P0, PT, R8, -0x1, PT ;  /* 0xffffffff0800780c */ /* 0x000fe20003f05270 */
[----:B------:R-:W-:Y:S01]  /*01a0*/  VIADD R9, R9, 0x4 ;  /* 0x0000000409097836 */ /* 0x000fe20000000000 */
[----:B------:R-:W-:Y:S01]  /*01b0*/  BSSY.RECONVERGENT B2, `(.L_x_4) ;  /* 0x0000016000027945 */ /* 0x000fe20003800200 */
[----:B------:R-:W-:Y:S02]  /*01c0*/  IMAD.MOV.U32 R0, RZ, RZ, RZ ;  /* 0x000000ffff007224 */ /* 0x000fe400078e00ff */
[----:B------:R-:W-:Y:S01]  /*01d0*/  IMAD.MOV.U32 R12, RZ, RZ, -0x40800000 ;  /* 0xbf800000ff0c7424 */ /* 0x000fe200078e00ff */
[----:B------:R-:W-:-:S07]  /*01e0*/  ISETP.NE.AND P3, PT, R9, RZ, PT ;  /* 0x000000ff0900720c */ /* 0x000fce0003f65270 */
[----:B------:R-:W-:Y:S06]  /*01f0*/  @!P0 BRA `(.L_x_5) ;  /* 0x0000000000448947 */ /* 0x000fec0003800000 */
[----:B------:R-:W-:Y:S01]  /*0200*/  VIADD R0, R7, 0xffffffff ;  /* 0xffffffff07007836 */ /* 0x000fe20000000000 */
[----:B------:R-:W-:Y:S01]  /*0210*/  UMOV UR6, 0x3f800000 ;  /* 0x3f80000000067882 */ /* 0x000fe20000000000 */
[----:B------:R-:W-:Y:S01]  /*0220*/  BSSY.RECONVERGENT B3, `(.L_x_5) ;  /* 0x000000e000037945 */ /* 0x000fe20003800200 */
[----:B------:R-:W-:Y:S02]  /*0230*/  IMAD.U32 R11, RZ, RZ, UR6 ;  /* 0x00000006ff0b7e24 */ /* 0x000fe4000f8e00ff */
[----:B------:R-:W-:-:S04]  /*0240*/  I2FP.F32.S32 R10, R0 ;  /* 0x00000000000a7245 */ /* 0x000fc80000201400 */
[----:B------:R-:W0:Y:S08]  /*0250*/  MUFU.RCP R0, R10 ;  /* 0x0000000a00007308 */ /* 0x000e300000001000 */
[----:B------:R-:W1:Y:S01]  /*0260*/  FCHK P0, -R11, R10 ;  /* 0x0000000a0b007302 */ /* 0x000e620000000100 */
[----:B0-----:R-:W-:-:S04]  /*0270*/  FFMA R3, -R10, R0, 1 ;  /* 0x3f8000000a037423 */ /* 0x001fc80000000100 */
[----:B------:R-:W-:-:S04]  /*0280*/  FFMA R0, R0, R3, R0 ;  /* 0x0000000300007223 */ /* 0x000fc80000000000 */
[----:B------:R-:W-:-:S04]  /*0290*/  FFMA R3, R0, -1, RZ ;  /* 0xbf80000000037823 */ /* 0x000fc800000000ff */
[----:B------:R-:W-:-:S04]  /*02a0*/  FFMA R2, -R10, R3, -1 ;  /* 0xbf8000000a027423 */ /* 0x000fc80000000103 */
[----:B------:R-:W-:Y:S01]  /*02b0*/  FFMA R0, R0, R2, R3 ;  /* 0x0000000200007223 */ /* 0x000fe20000000003 */
[----:B-1----:R-:W-:Y:S06]  /*02c0*/  @!P0 BRA `(.L_x_6) ;  /* 0x00000000000c8947 */ /* 0x002fec0003800000 */
[----:B------:R-:W-:Y:S02]  /*02d0*/  MOV R3, R10 ;  /* 0x0000000a00037202 */ /* 0x000fe40000000f00 */
[----:B------:R-:W-:-:S07]  /*02e0*/  MOV R2, 0x300 ;  /* 0x0000030000027802 */ /* 0x000fce0000000f00 */
[----:B------:R-:W-:Y:S05]  /*02f0*/  CALL.REL.NOINC `($__internal_1_$__cuda_sm3x_div_rn_noftz_f32_slowpath) ;  /* 0x00000008009c7944 */ /* 0x000fea0003c00000 */
.L_x_6:
[----:B------:R-:W-:Y:S05]  /*0300*/  BSYNC.RECONVERGENT B3 ;  /* 0x0000000000037941 */ /* 0x000fea0003800200 */
.L_x_5:
[----:B------:R-:W-:Y:S05]  /*0310*/  BSYNC.RECONVERGENT B2 ;  /* 0x0000000000027941 */ /* 0x000fea0003800200 */
.L_x_4:
[----:B------:R-:W-:Y:S01]  /*0320*/  VIADD R14, R8, 0xfffffffe ;  /* 0xfffffffe080e7836 */ /* 0x000fe20000000000 */
[----:B------:R-:W-:Y:S01]  /*0330*/  BSSY.RECONVERGENT B2, `(.L_x_7) ;  /* 0x0000014000027945 */ /* 0x000fe20003800200 */
[----:B------:R-:W-:Y:S01]  /*0340*/  FADD R5, R0, R5 ;  /* 0x0000000500057221 */ /* 0x000fe20000000000 */
[----:B------:R-:W-:Y:S02]  /*0350*/  IMAD.MOV.U32 R0, RZ, RZ, RZ ;  /* 0x000000ffff007224 */ /* 0x000fe400078e00ff */
[----:B------:R-:W-:-:S13]  /*0360*/  ISETP.NE.AND P0, PT, R14, -0x2, PT ;  /* 0xfffffffe0e00780c */ /* 0x000fda0003f05270 */
[----:B------:R-:W-:Y:S05]  /*0370*/  @!P0 BRA `(.L_x_8) ;  /* 0x00000000003c8947 */ /* 0x000fea0003800000 */
[----:B------:R-:W-:Y:S01]  /*0380*/  I2FP.F32.S32 R11, R7 ;  /* 0x00000007000b7245 */ /* 0x000fe20000201400 */
[----:B------:R-:W-:Y:S04]  /*0390*/  BSSY.RECONVERGENT B3, `(.L_x_8) ;  /* 0x000000d000037945 */ /* 0x000fe80003800200 */
[----:B------:R-:W-:-:S05]  /*03a0*/  VIADD R0, R11, 0x1800000 ;  /* 0x018000000b007836 */ /* 0x000fca0000000000 */
[----:B------:R-:W-:-:S04]  /*03b0*/  LOP3.LUT R0, R0, 0x7f800000, RZ, 0xc0, !PT ;  /* 0x7f80000000007812 */ /* 0x000fc800078ec0ff */
[----:B------:R-:W-:-:S13]  /*03c0*/  ISETP.GT.U32.AND P0, PT, R0, 0x1ffffff, PT ;  /* 0x01ffffff0000780c */ /* 0x000fda0003f04070 */
[----:B------:R-:W-:Y:S05]  /*03d0*/  @P0 BRA `(.L_x_9) ;  /* 0x0000000000100947 */ /* 0x000fea0003800000 */
[----:B------:R-:W-:Y:S01]  /*03e0*/  IMAD.MOV.U32 R0, RZ, RZ, R11 ;  /* 0x000000ffff007224 */ /* 0x000fe200078e000b */
[----:B------:R-:W-:-:S07]  /*03f0*/  MOV R10, 0x410 ;  /* 0x00000410000a7802 */ /* 0x000fce0000000f00 */
[----:B------:R-:W-:Y:S05]  /*0400*/  CALL.REL.NOINC `($__internal_0_$__cuda_sm20_rcp_rn_f32_slowpath) ;  /* 0x0000000400847944 */ /* 0x000fea0003c00000 */
[----:B------:R-:W-:Y:S05]  /*0410*/  BRA `(.L_x_10) ;  /* 0x0000000000107947 */ /* 0x000fea0003800000 */
.L_x_9:
[----:B------:R-:W0:Y:S02]  /*0420*/  MUFU.RCP R0, R11 ;  /* 0x0000000b00007308 */ /* 0x000e240000001000 */
[----:B0-----:R-:W-:-:S04]  /*0430*/  FFMA R2, R11, R0, -1 ;  /* 0xbf8000000b027423 */ /* 0x001fc80000000000 */
[----:B------:R-:W-:-:S04]  /*0440*/  FADD.FTZ R3, -R2, -RZ ;  /* 0x800000ff02037221 */ /* 0x000fc80000010100 */
[----:B------:R-:W-:-:S07]  /*0450*/  FFMA R0, R0, R3, R0 ;  /* 0x0000000300007223 */ /* 0x000fce0000000000 */
.L_x_10:
[----:B------:R-:W-:Y:S05]  /*0460*/  BSYNC.RECONVERGENT B3 ;  /* 0x0000000000037941 */ /* 0x000fea0003800200 */
.L_x_8:
[----:B------:R-:W-:Y:S05]  /*0470*/  BSYNC.RECONVERGENT B2 ;  /* 0x0000000000027941 */ /* 0x000fea0003800200 */
.L_x_7:
[----:B------:R-:W-:Y:S01]  /*0480*/  ISETP.NE.AND P0, PT, R14, -0x1, PT ;  /* 0xffffffff0e00780c */ /* 0x000fe20003f05270 */
[----:B------:R-:W-:Y:S01]  /*0490*/  BSSY.RECONVERGENT B2, `(.L_x_11) ;  /* 0x0000015000027945 */ /* 0x000fe20003800200 */
[----:B------:R-:W-:Y:S01]  /*04a0*/  FADD R5, R5, R0 ;  /* 0x0000000005057221 */ /* 0x000fe20000000000 */
[----:B------:R-:W-:-:S10]  /*04b0*/  IMAD.MOV.U32 R0, RZ, RZ, RZ ;  /* 0x000000ffff007224 */ /* 0x000fd400078e00ff */
[----:B------:R-:W-:Y:S05]  /*04c0*/  @!P0 BRA `(.L_x_12) ;  /* 0x0000000000448947 */ /* 0x000fea0003800000 */
[----:B------:R-:W-:Y:S01]  /*04d0*/  IADD3 R0, PT, PT, R7, 0x1, RZ ;  /* 0x0000000107007810 */ /* 0x000fe20007ffe0ff */
[----:B------:R-:W-:Y:S01]  /*04e0*/  UMOV UR6, 0x3f800000 ;  /* 0x3f80000000067882 */ /* 0x000fe20000000000 */
[----:B------:R-:W-:Y:S01]  /*04f0*/  BSSY.RECONVERGENT B3, `(.L_x_12) ;  /* 0x000000e000037945 */ /* 0x000fe20003800200 */
[----:B------:R-:W-:Y:S01]  /*0500*/  IMAD.U32 R11, RZ, RZ, UR6 ;  /* 0x00000006ff0b7e24 */ /* 0x000fe2000f8e00ff */
        /* <DEDUP_REMOVED lines=9> */
[----:B------:R-:W-:Y:S01]  /*05a0*/  IMAD.MOV.U32 R3, RZ, RZ, R10 ;  /* 0x000000ffff037224 */ /* 0x000fe200078e000a */
[----:B------:R-:W-:-:S07]  /*05b0*/  MOV R2, 0x5d0 ;  /* 0x000005d000027802 */ /* 0x000fce0000000f00 */
[----:B------:R-:W-:Y:S05]  /*05c0*/  CALL.REL.NOINC `($__internal_1_$__cuda_sm3x_div_rn_noftz_f32_slowpath) ;  /* 0x0000000400e87944 */ /* 0x000fea0003c00000 */
.L_x_13:
[----:B------:R-:W-:Y:S05]  /*05d0*/  BSYNC.RECONVERGENT B3 ;  /* 0x0000000000037941 */ /* 0x000fea0003800200 */
.L_x_12:
[----:B------:R-:W-:Y:S05]  /*05e0*/  BSYNC.RECONVERGENT B2 ;  /* 0x0000000000027941 */ /* 0x000fea0003800200 */
.L_x_11:
[----:B------:R-:W-:Y:S01]  /*05f0*/  ISETP.NE.AND P0, PT, R8, 0x2, PT ;  /* 0x000000020800780c */ /* 0x000fe20003f05270 */
[----:B------:R-:W-:Y:S01]  /*0600*/  BSSY.RECONVERGENT B2, `(.L_x_14) ;  /* 0x0000014000027945 */ /* 0x000fe20003800200 */
[----:B------:R-:W-:Y:S01]  /*0610*/  FADD R5, R5, R0 ;  /* 0x0000000005057221 */ /* 0x000fe20000000000 */
[----:B------:R-:W-:-:S10]  /*0620*/  IMAD.MOV.U32 R0, RZ, RZ, RZ ;  /* 0x000000ffff007224 */ /* 0x000fd400078e00ff */
[----:B------:R-:W-:Y:S05]  /*0630*/  @!P0 BRA `(.L_x_15) ;  /* 0x0000000000408947 */ /* 0x000fea0003800000 */
[----:B------:R-:W-:Y:S01]  /*0640*/  VIADD R0, R7, 0x2 ;  /* 0x0000000207007836 */ /* 0x000fe20000000000 */
[----:B------:R-:W-:Y:S04]  /*0650*/  BSSY.RECONVERGENT B3, `(.L_x_15) ;  /* 0x000000e000037945 */ /* 0x000fe80003800200 */
[----:B------:R-:W-:-:S05]  /*0660*/  I2FP.F32.S32 R11, R0 ;  /* 0x00000000000b7245 */ /* 0x000fca0000201400 */
[----:B------:R-:W-:-:S05]  /*0670*/  VIADD R0, R11, 0x1800000 ;  /* 0x018000000b007836 */ /* 0x000fca0000000000 */
[----:B------:R-:W-:-:S04]  /*0680*/  LOP3.LUT R0, R0, 0x7f800000, RZ, 0xc0, !PT ;  /* 0x7f80000000007812 */ /* 0x000fc800078ec0ff */
[----:B------:R-:W-:-:S13]  /*0690*/  ISETP.GT.U32.AND P0, PT, R0, 0x1ffffff, PT ;  /* 0x01ffffff0000780c */ /* 0x000fda0003f04070 */
[----:B------:R-:W-:Y:S05]  /*06a0*/  @P0 BRA `(.L_x_16) ;  /* 0x0000000000100947 */ /* 0x000fea0003800000 */
[----:B------:R-:W-:Y:S02]  /*06b0*/  MOV R0, R11 ;  /* 0x0000000b00007202 */ /* 0x000fe40000000f00 */
[----:B------:R-:W-:-:S07]  /*06c0*/  MOV R10, 0x6e0 ;  /* 0x000006e0000a7802 */ /* 0x000fce0000000f00 */
[----:B------:R-:W-:Y:S05]  /*06d0*/  CALL.REL.NOINC `($__internal_0_$__cuda_sm20_rcp_rn_f32_slowpath) ;  /* 0x0000000000d07944 */ /* 0x000fea0003c00000 */
[----:B------:R-:W-:Y:S05]  /*06e0*/  BRA `(.L_x_17) ;  /* 0x0000000000107947 */ /* 0x000fea0003800000 */
.L_x_16:
[----:B------:R-:W0:Y:S02]  /*06f0*/  MUFU.RCP R0, R11 ;  /* 0x0000000b00007308 */ /* 0x000e240000001000 */
[----:B0-----:R-:W-:-:S04]  /*0700*/  FFMA R2, R11, R0, -1 ;  /* 0xbf8000000b027423 */ /* 0x001fc80000000000 */
[----:B------:R-:W-:-:S04]  /*0710*/  FADD.FTZ R3, -R2, -RZ ;  /* 0x800000ff02037221 */ /* 0x000fc80000010100 */
[----:B------:R-:W-:-:S07]  /*0720*/  FFMA R0, R0, R3, R0 ;  /* 0x0000000300007223 */ /* 0x000fce0000000000 */
.L_x_17:
[----:B------:R-:W-:Y:S05]  /*0730*/  BSYNC.RECONVERGENT B3 ;  /* 0x0000000000037941 */ /* 0x000fea0003800200 */
.L_x_15:
[----:B------:R-:W-:Y:S05]  /*0740*/  BSYNC.RECONVERGENT B2 ;  /* 0x0000000000027941 */ /* 0x000fea0003800200 */
.L_x_14:
[----:B------:R-:W-:Y:S01]  /*0750*/  FADD R5, R5, R0 ;  /* 0x0000000005057221 */ /* 0x000fe20000000000 */
[----:B------:R-:W-:Y:S02]  /*0760*/  VIADD R7, R7, 0x4 ;  /* 0x0000000407077836 */ /* 0x000fe40000000000 */
[----:B------:R-:W-:Y:S01]  /*0770*/  VIADD R8, R8, 0xfffffffc ;  /* 0xfffffffc08087836 */ /* 0x000fe20000000000 */
[----:B------:R-:W-:Y:S06]  /*0780*/  @P3 BRA `(.L_x_18) ;  /* 0xfffffff800803947 */ /* 0x000fec000383ffff */
[----:B------:R-:W-:Y:S05]  /*0790*/  BSYNC.RECONVERGENT B0 ;  /* 0x0000000000007941 */ /* 0x000fea0003800200 */
.L_x_3:
[----:B------:R-:W-:-:S07]  /*07a0*/  VIADD R8, R7, 0xffffffff ;  /* 0xffffffff07087836 */ /* 0x000fce0000000000 */
.L_x_2:
[----:B------:R-:W-:Y:S05]  /*07b0*/  BSYNC.RECONVERGENT B1 ;  /* 0x0000000000017941 */ /* 0x000fea0003800200 */
.L_x_1:
[----:B------:R-:W-:Y:S01]  /*07c0*/  ISETP.NE.AND P0, PT, R6, RZ, PT ;  /* 0x000000ff0600720c */ /* 0x000fe20003f05270 */
[----:B------:R-:W-:-:S12]  /*07d0*/  BSSY.RECONVERGENT B0, `(.L_x_0) ;  /* 0x0000020000007945 */ /* 0x000fd80003800200 */
[----:B------:R-:W-:Y:S05]  /*07e0*/  @!P0 BRA `(.L_x_19) ;  /* 0x0000000000788947 */ /* 0x000fea0003800000 */
[----:B------:R-:W-:Y:S02]  /*07f0*/  IMAD.MOV R6, RZ, RZ, -R6 ;  /* 0x000000ffff067224 */ /* 0x000fe400078e0a06 */
[----:B------:R-:W-:-:S07]  /*0800*/  IMAD.MOV.U32 R7, RZ, RZ, -0x1 ;  /* 0xffffffffff077424 */ /* 0x000fce00078e00ff */
.L_x_25:
[----:B------:R-:W-:Y:S01]  /*0810*/  ISETP.NE.AND P0, PT, R8, RZ, PT ;  /* 0x000000ff0800720c */ /* 0x000fe20003f05270 */
[----:B------:R-:W-:Y:S01]  /*0820*/  BSSY.RECONVERGENT B1, `(.L_x_20) ;  /* 0x0000016000017945 */ /* 0x000fe20003800200 */
[----:B------:R-:W-:Y:S01]  /*0830*/  IADD3 R6, PT, PT, R6, 0x1, RZ ;  /* 0x0000000106067810 */ /* 0x000fe20007ffe0ff */
[----:B------:R-:W-:-:S03]  /*0840*/  IMAD.MOV.U32 R0, RZ, RZ, RZ ;  /* 0x000000ffff007224 */ /* 0x000fc600078e00ff */
[----:B------:R-:W-:-:S07]  /*0850*/  ISETP.NE.AND P3, PT, R6, RZ, PT ;  /* 0x000000ff0600720c */ /* 0x000fce0003f65270 */
[----:B------:R-:W-:Y:S06]  /*0860*/  @!P0 BRA `(.L_x_21) ;  /* 0x0000000000448947 */ /* 0x000fec0003800000 */
        /* <DEDUP_REMOVED lines=10> */
.L_x_23:
[----:B------:R-:W0:Y:S02]  /*0910*/  MUFU.RCP R0, R9 ;  /* 0x0000000900007308 */ /* 0x000e240000001000 */
[----:B0-----:R-:W-:-:S04]  /*0920*/  FFMA R2, R9, R0, -1 ;  /* 0xbf80000009027423 */ /* 0x001fc80000000000 */
[----:B------:R-:W-:-:S04]  /*0930*/  FADD.FTZ R3, -R2, -RZ ;  /* 0x800000ff02037221 */ /* 0x000fc80000010100 */
[----:B------:R-:W-:-:S07]  /*0940*/  FFMA R0, R0, R3, R0 ;  /* 0x0000000300007223 */ /* 0x000fce0000000000 */
.L_x_24:
[----:B------:R-:W-:Y:S05]  /*0950*/  BSYNC.RECONVERGENT B2 ;  /* 0x0000000000027941 */ /* 0x000fea0003800200 */
.L_x_22:
[----:B------:R-:W-:-:S05]  /*0960*/  I2FP.F32.S32 R3, R7 ;  /* 0x0000000700037245 */ /* 0x000fca0000201400 */
[----:B------:R-:W-:-:S07]  /*0970*/  FMUL R0, R3, R0 ;  /* 0x0000000003007220 */ /* 0x000fce0000400000 */
.L_x_21:
[----:B------:R-:W-:Y:S05]  /*0980*/  BSYNC.RECONVERGENT B1 ;  /* 0x0000000000017941 */ /* 0x000fea0003800200 */
.L_x_20:
[----:B------:R-:W-:Y:S01]  /*0990*/  FADD R5, R0, R5 ;  /* 0x0000000500057221 */ /* 0x000fe20000000000 */
[----:B------:R-:W-:Y:S02]  /*09a0*/  VIADD R8, R8, 0x1 ;  /* 0x0000000108087836 */ /* 0x000fe40000000000 */
[----:B------:R-:W-:Y:S01]  /*09b0*/  IMAD.MOV R7, RZ, RZ, -R7 ;  /* 0x000000ffff077224 */ /* 0x000fe200078e0a07 */
[----:B------:R-:W-:Y:S06]  /*09c0*/  @P3 BRA `(.L_x_25) ;  /* 0xfffffffc00903947 */ /* 0x000fec000383ffff */
.L_x_19:
[----:B------:R-:W-:Y:S05]  /*09d0*/  BSYNC.RECONVERGENT B0 ;  /* 0x0000000000007941 */ /* 0x000fea0003800200 */
.L_x_0:
[----:B------:R-:W0:Y:S02]  /*09e0*/  LDC.64 R2, c[0x0][0x388] ;  /* 0x0000e200ff027b82 */ /* 0x000e240000000a00 */
[----:B0-----:R-:W-:-:S05]  /*09f0*/  IMAD.WIDE R2, R4, 0x4, R2 ;  /* 0x0000000404027825 */ /* 0x001fca00078e0202 */
[----:B------:R-:W-:Y:S01]  /*0a00*/  STG.E desc[UR4][R2.64], R5 ;  /* 0x0000000502007986 */ /* 0x000fe2000c101904 */
[----:B------:R-:W-:Y:S05]  /*0a10*/  EXIT ;  /* 0x000000000000794d */ /* 0x000fea0003800000 */
        .weak           $__internal_0_$__cuda_sm20_rcp_rn_f32_slowpath
        .type           $__internal_0_$__cuda_sm20_rcp_rn_f32_slowpath,@function
        .size           $__internal_0_$__cuda_sm20_rcp_rn_f32_slowpath,($__internal_1_$__cuda_sm3x_div_rn_noftz_f32_slowpath - $__internal_0_$__cuda_sm20_rcp_rn_f32_slowpath)
$__internal_0_$__cuda_sm20_rcp_rn_f32_slowpath:
[----:B------:R-:W-:Y:S01]  /*0a20*/  SHF.L.U32 R2, R0, 0x1, RZ ;  /* 0x0000000100027819 */ /* 0x000fe200000006ff */
[----:B------:R-:W-:Y:S03]  /*0a30*/  BSSY.RECONVERGENT B4, `(.L_x_26) ;  /* 0x0000030000047945 */ /* 0x000fe60003800200 */
[----:B------:R-:W-:-:S04]  /*0a40*/  SHF.R.U32.HI R2, RZ, 0x18, R2 ;  /* 0x00000018ff027819 */ /* 0x000fc80000011602 */
[----:B------:R-:W-:-:S13]  /*0a50*/  ISETP.NE.U32.AND P0, PT, R2, RZ, PT ;  /* 0x000000ff0200720c */ /* 0x000fda0003f05070 */
[----:B------:R-:W-:Y:S05]  /*0a60*/  @P0 BRA `(.L_x_27) ;  /* 0x0000000000280947 */ /* 0x000fea0003800000 */
[----:B------:R-:W-:-:S05]  /*0a70*/  IMAD.SHL.U32 R2, R0, 0x2, RZ ;  /* 0x0000000200027824 */ /* 0x000fca00078e00ff */
[----:B------:R-:W-:-:S13]  /*0a80*/  ISETP.NE.AND P0, PT, R2, RZ, PT ;  /* 0x000000ff0200720c */ /* 0x000fda0003f05270 */
[----:B------:R-:W-:Y:S01]  /*0a90*/  @P0 FFMA R11, R0, 1.84467440737095516160e+19, RZ ;  /* 0x5f800000000b0823 */ /* 0x000fe200000000ff */
[----:B------:R-:W-:Y:S08]  /*0aa0*/  @!P0 MUFU.RCP R3, R0 ;  /* 0x0000000000038308 */ /* 0x000ff00000001000 */
[----:B------:R-:W0:Y:S02]  /*0ab0*/  @P0 MUFU.RCP R2, R11 ;  /* 0x0000000b00020308 */ /* 0x000e240000001000 */
[----:B0-----:R-:W-:-:S04]  /*0ac0*/  @P0 FFMA R13, R11, R2, -1 ;  /* 0xbf8000000b0d0423 */ /* 0x001fc80000000002 */
[----:B------:R-:W-:-:S04]  /*0ad0*/  @P0 FADD.FTZ R13, -R13, -RZ ;  /* 0x800000ff0d0d0221 */ /* 0x000fc80000010100 */
[----:B------:R-:W-:-:S04]  /*0ae0*/  @P0 FFMA R2, R2, R13, R2 ;  /* 0x0000000d02020223 */ /* 0x000fc80000000002 */
[----:B------:R-:W-:Y:S01]  /*0af0*/  @P0 FFMA R3, R2, 1.84467440737095516160e+19, RZ ;  /* 0x5f80000002030823 */ /* 0x000fe200000000ff */
[----:B------:R-:W-:Y:S06]  /*0b00*/  BRA `(.L_x_28) ;  /* 0x0000000000887947 */ /* 0x000fec0003800000 */
.L_x_27:
[----:B------:R-:W-:-:S05]  /*0b10*/  VIADD R3, R2, 0xffffff03 ;  /* 0xffffff0302037836 */ /* 0x000fca0000000000 */
[----:B------:R-:W-:-:S13]  /*0b20*/  ISETP.GT.U32.AND P0, PT, R3, 0x1, PT ;  /* 0x000000010300780c */ /* 0x000fda0003f04070 */
[----:B------:R-:W-:Y:S05]  /*0b30*/  @P0 BRA `(.L_x_29) ;  /* 0x0000000000780947 */ /* 0x000fea0003800000 */
[----:B------:R-:W-:Y:S01]  /*0b40*/  LOP3.LUT R11, R0, 0x7fffff, RZ, 0xc0, !PT ;  /* 0x007fffff000b7812 */ /* 0x000fe200078ec0ff */
[----:B------:R-:W-:-:S03]  /*0b50*/  IMAD.MOV.U32 R18, RZ, RZ, 0x3 ;  /* 0x00000003ff127424 */ /* 0x000fc600078e00ff */
[----:B------:R-:W-:Y:S02]  /*0b60*/  LOP3.LUT R11, R11, 0x3f800000, RZ, 0xfc, !PT ;  /* 0x3f8000000b0b7812 */ /* 0x000fe400078efcff */
[----:B------:R-:W-:Y:S02]  /*0b70*/  SHF.L.U32 R17, R18, R3, RZ ;  /* 0x0000000312117219 */ /* 0x000fe400000006ff */
[----:B------:R-:W0:Y:S02]  /*0b80*/  MUFU.RCP R16, R11 ;  /* 0x0000000b00107308 */ /* 0x000e240000001000 */
[----:B0-----:R-:W-:-:S04]  /*0b90*/  FFMA R13, R11, R16, -1 ;  /* 0xbf8000000b0d7423 */ /* 0x001fc80000000010 */
[----:B------:R-:W-:-:S04]  /*0ba0*/  FADD.FTZ R13, -R13, -RZ ;  /* 0x800000ff0d0d7221 */ /* 0x000fc80000010100 */
[CCC-:B------:R-:W-:Y:S01]  /*0bb0*/  FFMA.RM R15, R16.reuse, R13.reuse, R16.reuse ;  /* 0x0000000d100f7223 */ /* 0x1c0fe20000004010 */
[----:B------:R-:W-:-:S04]  /*0bc0*/  FFMA.RP R16, R16, R13, R16 ;  /* 0x0000000d10107223 */ /* 0x000fc80000008010 */
[C---:B------:R-:W-:Y:S02]  /*0bd0*/  LOP3.LUT R13, R15.reuse, 0x7fffff, RZ, 0xc0, !PT ;  /* 0x007fffff0f0d7812 */ /* 0x040fe400078ec0ff */
[----:B------:R-:W-:Y:S02]  /*0be0*/  FSETP.NEU.FTZ.AND P0, PT, R15, R16, PT ;  /* 0x000000100f00720b */ /* 0x000fe40003f1d000 */
[----:B------:R-:W-:Y:S02]  /*0bf0*/  LOP3.LUT R16, R13, 0x800000, RZ, 0xfc, !PT ;  /* 0x008000000d107812 */ /* 0x000fe400078efcff */
[----:B------:R-:W-:Y:S02]  /*0c00*/  SEL R13, RZ, 0xffffffff, !P0 ;  /* 0xffffffffff0d7807 */ /* 0x000fe40004000000 */
[----:B------:R-:W-:-:S03]  /*0c10*/  LOP3.LUT R18, R17, R16, RZ, 0xc0, !PT ;  /* 0x0000001011127212 */ /* 0x000fc600078ec0ff */
[----:B------:R-:W-:Y:S01]  /*0c20*/  IMAD.MOV R13, RZ, RZ, -R13 ;  /* 0x000000ffff0d7224 */ /* 0x000fe200078e0a0d */
[----:B------:R-:W-:-:S04]  /*0c30*/  SHF.R.U32.HI R18, RZ, R3, R18 ;  /* 0x00000003ff127219 */ /* 0x000fc80000011612 */
[----:B------:R-:W-:Y:S02]  /*0c40*/  LOP3.LUT P1, RZ, R13, R3, R16, 0xf8, !PT ;  /* 0x000000030dff7212 */ /* 0x000fe4000782f810 */
[C---:B------:R-:W-:Y:S02]  /*0c50*/  LOP3.LUT P0, RZ, R18.reuse, 0x1, RZ, 0xc0, !PT ;  /* 0x0000000112ff7812 */ /* 0x040fe4000780c0ff */
[----:B------:R-:W-:-:S04]  /*0c60*/  LOP3.LUT P2, RZ, R18, 0x2, RZ, 0xc0, !PT ;  /* 0x0000000212ff7812 */ /* 0x000fc8000784c0ff */
[----:B------:R-:W-:Y:S02]  /*0c70*/  PLOP3.LUT P0, PT, P0, P1, P2, 0xe0, 0x0 ;  /* 0x000000000000781c */ /* 0x000fe40000703c20 */
[----:B------:R-:W-:Y:S02]  /*0c80*/  LOP3.LUT P1, RZ, R0, 0x7fffff, RZ, 0xc0, !PT ;  /* 0x007fffff00ff7812 */ /* 0x000fe4000782c0ff */
[----:B------:R-:W-:-:S05]  /*0c90*/  SEL R3, RZ, 0x1, !P0 ;  /* 0x00000001ff037807 */ /* 0x000fca0004000000 */
[----:B------:R-:W-:-:S05]  /*0ca0*/  IMAD.MOV R3, RZ, RZ, -R3 ;  /* 0x000000ffff037224 */ /* 0x000fca00078e0a03 */
[----:B------:R-:W-:Y:S02]  /*0cb0*/  ISETP.GE.AND P0, PT, R3, RZ, PT ;  /* 0x000000ff0300720c */ /* 0x000fe40003f06270 */
[----:B------:R-:W-:-:S04]  /*0cc0*/  IADD3 R3, PT, PT, R2, -0xfc, RZ ;  /* 0xffffff0402037810 */ /* 0x000fc80007ffe0ff */
[----:B------:R-:W-:-:S07]  /*0cd0*/  SHF.R.U32.HI R3, RZ, R3, R16 ;  /* 0x00000003ff037219 */ /* 0x000fce0000011610 */
[----:B------:R-:W-:-:S04]  /*0ce0*/  @!P0 VIADD R3, R3, 0x1 ;  /* 0x0000000103038836 */ /* 0x000fc80000000000 */
[----:B------:R-:W-:-:S05]  /*0cf0*/  @!P1 IMAD.SHL.U32 R3, R3, 0x2, RZ ;  /* 0x0000000203039824 */ /* 0x000fca00078e00ff */
[----:B------:R-:W-:Y:S01]  /*0d00*/  LOP3.LUT R3, R3, 0x80000000, R0, 0xf8, !PT ;  /* 0x8000000003037812 */ /* 0x000fe200078ef800 */
[----:B------:R-:W-:Y:S06]  /*0d10*/  BRA `(.L_x_28) ;  /* 0x0000000000047947 */ /* 0x000fec0003800000 */
.L_x_29:
[----:B------:R0:W1:Y:S02]  /*0d20*/  MUFU.RCP R3, R0 ;  /* 0x0000000000037308 */ /* 0x0000640000001000 */
.L_x_28:
[----:B------:R-:W-:Y:S05]  /*0d30*/  BSYNC.RECONVERGENT B4 ;  /* 0x0000000000047941 */ /* 0x000fea0003800200 */
.L_x_26:
[----:B------:R-:W-:Y:S02]  /*0d40*/  IMAD.MOV.U32 R11, RZ, RZ, 0x0 ;  /* 0x00000000ff0b7424 */ /* 0x000fe400078e00ff */
[----:B01----:R-:W-:Y:S02]  /*0d50*/  IMAD.MOV.U32 R0, RZ, RZ, R3 ;  /* 0x000000ffff007224 */ /* 0x003fe400078e0003 */
[----:B------:R-:W-:Y:S05]  /*0d60*/  RET.REL.NODEC R10 `(_Z16summation_kerneliPf) ;  /* 0xfffffff00aa47950 */ /* 0x000fea0003c3ffff */
        .weak           $__internal_1_$__cuda_sm3x_div_rn_noftz_f32_slowpath
        .type           $__internal_1_$__cuda_sm3x_div_rn_noftz_f32_slowpath,@function
        .size           $__internal_1_$__cuda_sm3x_div_rn_noftz_f32_slowpath,(.L_x_43 - $__internal_1_$__cuda_sm3x_div_rn_noftz_f32_slowpath)
$__internal_1_$__cuda_sm3x_div_rn_noftz_f32_slowpath:
[----:B------:R-:W-:Y:S01]  /*0d70*/  SHF.R.U32.HI R11, RZ, 0x17, R3 ;  /* 0x00000017ff0b7819 */ /* 0x000fe20000011603 */
[----:B------:R-:W-:Y:S01]  /*0d80*/  BSSY.RECONVERGENT B4, `(.L_x_30) ;  /* 0x0000064000047945 */ /* 0x000fe20003800200 */
[----:B------:R-:W-:Y:S01]  /*0d90*/  SHF.R.U32.HI R0, RZ, 0x17, R12 ;  /* 0x00000017ff007819 */ /* 0x000fe2000001160c */
[----:B------:R-:W-:Y:S01]  /*0da0*/  IMAD.MOV.U32 R14, RZ, RZ, -0x40800000 ;  /* 0xbf800000ff0e7424 */ /* 0x000fe200078e00ff */
[----:B------:R-:W-:Y:S02]  /*0db0*/  LOP3.LUT R11, R11, 0xff, RZ, 0xc0, !PT ;  /* 0x000000ff0b0b7812 */ /* 0x000fe400078ec0ff */
[----:B------:R-:W-:-:S03]  /*0dc0*/  LOP3.LUT R13, R0, 0xff, RZ, 0xc0, !PT ;  /* 0x000000ff000d7812 */ /* 0x000fc600078ec0ff */
[----:B------:R-:W-:Y:S01]  /*0dd0*/  VIADD R16, R11, 0xffffffff ;  /* 0xffffffff0b107836 */ /* 0x000fe20000000000 */
[----:B------:R-:W-:-:S04]  /*0de0*/  IADD3 R15, PT, PT, R13, -0x1, RZ ;  /* 0xffffffff0d0f7810 */ /* 0x000fc80007ffe0ff */
[----:B------:R-:W-:-:S04]  /*0df0*/  ISETP.GT.U32.AND P0, PT, R16, 0xfd, PT ;  /* 0x000000fd1000780c */ /* 0x000fc80003f04070 */
[----:B------:R-:W-:-:S13]  /*0e00*/  ISETP.GT.U32.OR P0, PT, R15, 0xfd, P0 ;  /* 0x000000fd0f00780c */ /* 0x000fda0000704470 */
[----:B------:R-:W-:Y:S01]  /*0e10*/  @!P0 IMAD.MOV.U32 R10, RZ, RZ, RZ ;  /* 0x000000ffff0a8224 */ /* 0x000fe200078e00ff */
[----:B------:R-:W-:Y:S06]  /*0e20*/  @!P0 BRA `(.L_x_31) ;  /* 0x0000000000608947 */ /* 0x000fec0003800000 */
[----:B------:R-:W-:Y:S01]  /*0e30*/  IMAD.MOV.U32 R0, RZ, RZ, -0x40800000 ;  /* 0xbf800000ff007424 */ /* 0x000fe200078e00ff */
[----:B------:R-:W-:-:S04]  /*0e40*/  FSETP.GTU.FTZ.AND P1, PT, |R3|, +INF , PT ;  /* 0x7f8000000300780b */ /* 0x000fc80003f3c200 */
[----:B------:R-:W-:-:S04]  /*0e50*/  FSETP.GTU.FTZ.AND P0, PT, |R0|, +INF , PT ;  /* 0x7f8000000000780b */ /* 0x000fc80003f1c200 */
[----:B------:R-:W-:-:S13]  /*0e60*/  PLOP3.LUT P0, PT, P0, P1, PT, 0xf8, 0x8f ;  /* 0x00000000008f781c */ /* 0x000fda0000703f70 */
[----:B------:R-:W-:Y:S05]  /*0e70*/  @P0 BRA `(.L_x_32) ;  /* 0x00000004004c0947 */ /* 0x000fea0003800000 */
[----:B------:R-:W-:-:S13]  /*0e80*/  LOP3.LUT P0, RZ, R3, 0x7fffffff, R14, 0xc8, !PT ;  /* 0x7fffffff03ff7812 */ /* 0x000fda000780c80e */
[----:B------:R-:W-:Y:S05]  /*0e90*/  @!P0 BRA `(.L_x_33) ;  /* 0x00000004003c8947 */ /* 0x000fea0003800000 */
[C---:B------:R-:W-:Y:S02]  /*0ea0*/  FSETP.NEU.FTZ.AND P1, PT, |R0|.reuse, +INF , PT ;  /* 0x7f8000000000780b */ /* 0x040fe40003f3d200 */
[----:B------:R-:W-:Y:S02]  /*0eb0*/  FSETP.NEU.FTZ.AND P2, PT, |R3|, +INF , PT ;  /* 0x7f8000000300780b */ /* 0x000fe40003f5d200 */
[----:B------:R-:W-:-:S11]  /*0ec0*/  FSETP.NEU.FTZ.AND P0, PT, |R0|, +INF , PT ;  /* 0x7f8000000000780b */ /* 0x000fd60003f1d200 */
[----:B------:R-:W-:Y:S05]  /*0ed0*/  @!P2 BRA !P1, `(.L_x_33) ;  /* 0x00000004002ca947 */ /* 0x000fea0004800000 */
[----:B------:R-:W-:-:S04]  /*0ee0*/  LOP3.LUT P1, RZ, R14, 0x7fffffff, RZ, 0xc0, !PT ;  /* 0x7fffffff0eff7812 */ /* 0x000fc8000782c0ff */
[----:B------:R-:W-:-:S13]  /*0ef0*/  PLOP3.LUT P1, PT, P2, P1, PT, 0x2f, 0xf2 ;  /* 0x0000000000f2781c */ /* 0x000fda0001722577 */
[----:B------:R-:W-:Y:S05]  /*0f00*/  @P1 BRA `(.L_x_34) ;  /* 0x0000000400181947 */ /* 0x000fea0003800000 */
[----:B------:R-:W-:-:S04]  /*0f10*/  LOP3.LUT P1, RZ, R3, 0x7fffffff, RZ, 0xc0, !PT ;  /* 0x7fffffff03ff7812 */ /* 0x000fc8000782c0ff */
[----:B------:R-:W-:-:S13]  /*0f20*/  PLOP3.LUT P0, PT, P0, P1, PT, 0x2f, 0xf2 ;  /* 0x0000000000f2781c */ /* 0x000fda0000702577 */
[----:B------:R-:W-:Y:S05]  /*0f30*/  @P0 BRA `(.L_x_35) ;  /* 0x0000000400000947 */ /* 0x000fea0003800000 */
[----:B------:R-:W-:Y:S02]  /*0f40*/  ISETP.GE.AND P0, PT, R15, RZ, PT ;  /* 0x000000ff0f00720c */ /* 0x000fe40003f06270 */
[----:B------:R-:W-:-:S11]  /*0f50*/  ISETP.GE.AND P1, PT, R16, RZ, PT ;  /* 0x000000ff1000720c */ /* 0x000fd60003f26270 */
[----:B------:R-:W-:Y:S02]  /*0f60*/  @P0 IMAD.MOV.U32 R10, RZ, RZ, RZ ;  /* 0x000000ffff0a0224 */ /* 0x000fe400078e00ff */
[----:B------:R-:W-:Y:S01]  /*0f70*/  @!P0 FFMA R14, R0, 1.84467440737095516160e+19, RZ ;  /* 0x5f800000000e8823 */ /* 0x000fe200000000ff */
[----:B------:R-:W-:Y:S02]  /*0f80*/  @!P0 IMAD.MOV.U32 R10, RZ, RZ, -0x40 ;  /* 0xffffffc0ff0a8424 */ /* 0x000fe400078e00ff */
[----:B------:R-:W-:-:S03]  /*0f90*/  @!P1 FFMA R3, R3, 1.84467440737095516160e+19, RZ ;  /* 0x5f80000003039823 */ /* 0x000fc600000000ff */
[----:B------:R-:W-:-:S07]  /*0fa0*/  @!P1 IADD3 R10, PT, PT, R10, 0x40, RZ ;  /* 0x000000400a0a9810 */ /* 0x000fce0007ffe0ff */
.L_x_31:
[----:B------:R-:W-:Y:S01]  /*0fb0*/  LEA R0, R11, 0xc0800000, 0x17 ;  /* 0xc08000000b007811 */ /* 0x000fe200078eb8ff */
[----:B------:R-:W-:Y:S01]  /*0fc0*/  VIADD R13, R13, 0xffffff81 ;  /* 0xffffff810d0d7836 */ /* 0x000fe20000000000 */
[----:B------:R-:W-:Y:S03]  /*0fd0*/  BSSY.RECONVERGENT B5, `(.L_x_36) ;  /* 0x0000035000057945 */ /* 0x000fe60003800200 */
[----:B------:R-:W-:Y:S01]  /*0fe0*/  IMAD.IADD R3, R3, 0x1, -R0 ;  /* 0x0000000103037824 */ /* 0x000fe200078e0a00 */
[C---:B------:R-:W-:Y:S01]  /*0ff0*/  IADD3 R11, PT, PT, R13.reuse, 0x7f, -R11 ;  /* 0x0000007f0d0b7810 */ /* 0x040fe20007ffe80b */
[----:B------:R-:W-:Y:S02]  /*1000*/  IMAD R0, R13, -0x800000, R14 ;  /* 0xff8000000d007824 */ /* 0x000fe400078e020e */
[----:B------:R-:W0:Y:S01]  /*1010*/  MUFU.RCP R15, R3 ;  /* 0x00000003000f7308 */ /* 0x000e220000001000 */
[----:B------:R-:W-:Y:S01]  /*1020*/  FADD.FTZ R17, -R3, -RZ ;  /* 0x800000ff03117221 */ /* 0x000fe20000010100 */
[----:B------:R-:W-:-:S03]  /*1030*/  IMAD.IADD R11, R11, 0x1, R10 ;  /* 0x000000010b0b7824 */ /* 0x000fc600078e020a */
[----:B0-----:R-:W-:-:S04]  /*1040*/  FFMA R16, R15, R17, 1 ;  /* 0x3f8000000f107423 */ /* 0x001fc80000000011 */
[----:B------:R-:W-:-:S04]  /*1050*/  FFMA R19, R15, R16, R15 ;  /* 0x000000100f137223 */ /* 0x000fc8000000000f */
[----:B------:R-:W-:-:S04]  /*1060*/  FFMA R14, R0, R19, RZ ;  /* 0x00000013000e7223 */ /* 0x000fc800000000ff */
[----:B------:R-:W-:-:S04]  /*1070*/  FFMA R15, R17, R14, R0 ;  /* 0x0000000e110f7223 */ /* 0x000fc80000000000 */
[----:B------:R-:W-:-:S04]  /*1080*/  FFMA R14, R19, R15, R14 ;  /* 0x0000000f130e7223 */ /* 0x000fc8000000000e */
[----:B------:R-:W-:-:S04]  /*1090*/  FFMA R17, R17, R14, R0 ;  /* 0x0000000e11117223 */ /* 0x000fc80000000000 */
[----:B------:R-:W-:-:S05]  /*10a0*/  FFMA R0, R19, R17, R14 ;  /* 0x0000001113007223 */ /* 0x000fca000000000e */
[----:B------:R-:W-:-:S04]  /*10b0*/  SHF.R.U32.HI R3, RZ, 0x17, R0 ;  /* 0x00000017ff037819 */ /* 0x000fc80000011600 */
[----:B------:R-:W-:-:S05]  /*10c0*/  LOP3.LUT R3, R3, 0xff, RZ, 0xc0, !PT ;  /* 0x000000ff03037812 */ /* 0x000fca00078ec0ff */
[----:B------:R-:W-:-:S04]  /*10d0*/  IMAD.IADD R13, R3, 0x1, R11 ;  /* 0x00000001030d7824 */ /* 0x000fc800078e020b */
[----:B------:R-:W-:-:S05]  /*10e0*/  VIADD R3, R13, 0xffffffff ;  /* 0xffffffff0d037836 */ /* 0x000fca0000000000 */
[----:B------:R-:W-:-:S13]  /*10f0*/  ISETP.GE.U32.AND P0, PT, R3, 0xfe, PT ;  /* 0x000000fe0300780c */ /* 0x000fda0003f06070 */
[----:B------:R-:W-:Y:S05]  /*1100*/  @!P0 BRA `(.L_x_37) ;  /* 0x0000000000808947 */ /* 0x000fea0003800000 */
[----:B------:R-:W-:-:S13]  /*1110*/  ISETP.GT.AND P0, PT, R13, 0xfe, PT ;  /* 0x000000fe0d00780c */ /* 0x000fda0003f04270 */
[----:B------:R-:W-:Y:S05]  /*1120*/  @P0 BRA `(.L_x_38) ;  /* 0x00000000006c0947 */ /* 0x000fea0003800000 */
[----:B------:R-:W-:-:S13]  /*1130*/  ISETP.GE.AND P0, PT, R13, 0x1, PT ;  /* 0x000000010d00780c */ /* 0x000fda0003f06270 */
[----:B------:R-:W-:Y:S05]  /*1140*/  @P0 BRA `(.L_x_39) ;  /* 0x0000000000740947 */ /* 0x000fea0003800000 */
[----:B------:R-:W-:Y:S02]  /*1150*/  ISETP.GE.AND P0, PT, R13, -0x18, PT ;  /* 0xffffffe80d00780c */ /* 0x000fe40003f06270 */
[----:B------:R-:W-:-:S11]  /*1160*/  LOP3.LUT R0, R0, 0x80000000, RZ, 0xc0, !PT ;  /* 0x8000000000007812 */ /* 0x000fd600078ec0ff */
[----:B------:R-:W-:Y:S05]  /*1170*/  @!P0 BRA `(.L_x_39) ;  /* 0x0000000000688947 */ /* 0x000fea0003800000 */
[CCC-:B------:R-:W-:Y:S01]  /*1180*/  FFMA.RZ R3, R19.reuse, R17.reuse, R14.reuse ;  /* 0x0000001113037223 */ /* 0x1c0fe2000000c00e */
[-CC-:B------:R-:W-:Y:S01]  /*1190*/  FFMA.RM R10, R19, R17.reuse, R14.reuse ;  /* 0x00000011130a7223 */ /* 0x180fe2000000400e */
[C---:B------:R-:W-:Y:S02]  /*11a0*/  ISETP.NE.AND P2, PT, R13.reuse, RZ, PT ;  /* 0x000000ff0d00720c */ /* 0x040fe40003f45270 */
[----:B------:R-:W-:Y:S02]  /*11b0*/  ISETP.NE.AND P1, PT, R13, RZ, PT ;  /* 0x000000ff0d00720c */ /* 0x000fe40003f25270 */
[----:B------:R-:W-:Y:S01]  /*11c0*/  LOP3.LUT R11, R3, 0x7fffff, RZ, 0xc0, !PT ;  /* 0x007fffff030b7812 */ /* 0x000fe200078ec0ff */
[----:B------:R-:W-:Y:S01]  /*11d0*/  FFMA.RP R3, R19, R17, R14 ;  /* 0x0000001113037223 */ /* 0x000fe2000000800e */
[----:B------:R-:W-:Y:S01]  /*11e0*/  IADD3 R14, PT, PT, R13, 0x20, RZ ;  /* 0x000000200d0e7810 */ /* 0x000fe20007ffe0ff */
[----:B------:R-:W-:Y:S01]  /*11f0*/  IMAD.MOV R13, RZ, RZ, -R13 ;  /* 0x000000ffff0d7224 */ /* 0x000fe200078e0a0d */
[----:B------:R-:W-:-:S02]  /*1200*/  LOP3.LUT R11, R11, 0x800000, RZ, 0xfc, !PT ;  /* 0x008000000b0b7812 */ /* 0x000fc400078efcff */
[----:B------:R-:W-:Y:S02]  /*1210*/  FSETP.NEU.FTZ.AND P0, PT, R3, R10, PT ;  /* 0x0000000a0300720b */ /* 0x000fe40003f1d000 */
[----:B------:R-:W-:Y:S02]  /*1220*/  SHF.L.U32 R14, R11, R14, RZ ;  /* 0x0000000e0b0e7219 */ /* 0x000fe400000006ff */
[----:B------:R-:W-:Y:S02]  /*1230*/  SEL R10, R13, RZ, P2 ;  /* 0x000000ff0d0a7207 */ /* 0x000fe40001000000 */
[----:B------:R-:W-:Y:S02]  /*1240*/  ISETP.NE.AND P1, PT, R14, RZ, P1 ;  /* 0x000000ff0e00720c */ /* 0x000fe40000f25270 */
[----:B------:R-:W-:Y:S02]  /*1250*/  SHF.R.U32.HI R10, RZ, R10, R11 ;  /* 0x0000000aff0a7219 */ /* 0x000fe4000001160b */
[----:B------:R-:W-:-:S02]  /*1260*/  PLOP3.LUT P0, PT, P0, P1, PT, 0xf8, 0x8f ;  /* 0x00000000008f781c */ /* 0x000fc40000703f70 */
[----:B------:R-:W-:Y:S02]  /*1270*/  SHF.R.U32.HI R14, RZ, 0x1, R10 ;  /* 0x00000001ff0e7819 */ /* 0x000fe4000001160a */
[----:B------:R-:W-:-:S04]  /*1280*/  SEL R3, RZ, 0x1, !P0 ;  /* 0x00000001ff037807 */ /* 0x000fc80004000000 */
[----:B------:R-:W-:-:S04]  /*1290*/  LOP3.LUT R3, R3, 0x1, R14, 0xf8, !PT ;  /* 0x0000000103037812 */ /* 0x000fc800078ef80e */
[----:B------:R-:W-:-:S05]  /*12a0*/  LOP3.LUT R3, R3, R10, RZ, 0xc0, !PT ;  /* 0x0000000a03037212 */ /* 0x000fca00078ec0ff */
[----:B------:R-:W-:-:S05]  /*12b0*/  IMAD.IADD R3, R14, 0x1, R3 ;  /* 0x000000010e037824 */ /* 0x000fca00078e0203 */
[----:B------:R-:W-:Y:S01]  /*12c0*/  LOP3.LUT R0, R3, R0, RZ, 0xfc, !PT ;  /* 0x0000000003007212 */ /* 0x000fe200078efcff */
[----:B------:R-:W-:Y:S06]  /*12d0*/  BRA `(.L_x_39) ;  /* 0x0000000000107947 */ /* 0x000fec0003800000 */
.L_x_38:
[----:B------:R-:W-:-:S04]  /*12e0*/  LOP3.LUT R0, R0, 0x80000000, RZ, 0xc0, !PT ;  /* 0x8000000000007812 */ /* 0x000fc800078ec0ff */
[----:B------:R-:W-:Y:S01]  /*12f0*/  LOP3.LUT R0, R0, 0x7f800000, RZ, 0xfc, !PT ;  /* 0x7f80000000007812 */ /* 0x000fe200078efcff */
[----:B------:R-:W-:Y:S06]  /*1300*/  BRA `(.L_x_39) ;  /* 0x0000000000047947 */ /* 0x000fec0003800000 */
.L_x_37:
[----:B------:R-:W-:-:S07]  /*1310*/  IMAD R0, R11, 0x800000, R0 ;  /* 0x008000000b007824 */ /* 0x000fce00078e0200 */
.L_x_39:
[----:B------:R-:W-:Y:S05]  /*1320*/  BSYNC.RECONVERGENT B5 ;  /* 0x0000000000057941 */ /* 0x000fea0003800200 */
.L_x_36:
[----:B------:R-:W-:Y:S05]  /*1330*/  BRA `(.L_x_40) ;  /* 0x0000000000207947 */ /* 0x000fea0003800000 */
.L_x_35:
[----:B------:R-:W-:-:S04]  /*1340*/  LOP3.LUT R0, R3, 0x80000000, R14, 0x48, !PT ;  /* 0x8000000003007812 */ /* 0x000fc800078e480e */
[----:B------:R-:W-:Y:S01]  /*1350*/  LOP3.LUT R0, R0, 0x7f800000, RZ, 0xfc, !PT ;  /* 0x7f80000000007812 */ /* 0x000fe200078efcff */
[----:B------:R-:W-:Y:S06]  /*1360*/  BRA `(.L_x_40) ;  /* 0x0000000000147947 */ /* 0x000fec0003800000 */
.L_x_34:
[----:B------:R-:W-:Y:S01]  /*1370*/  LOP3.LUT R0, R3, 0x80000000, R14, 0x48, !PT ;  /* 0x8000000003007812 */ /* 0x000fe200078e480e */
[----:B------:R-:W-:Y:S06]  /*1380*/  BRA `(.L_x_40) ;  /* 0x00000000000c7947 */ /* 0x000fec0003800000 */
.L_x_33:
[----:B------:R-:W0:Y:S01]  /*1390*/  MUFU.RSQ R0, -QNAN ;  /* 0xffc0000000007908 */ /* 0x000e220000001400 */
[----:B------:R-:W-:Y:S05]  /*13a0*/  BRA `(.L_x_40) ;  /* 0x0000000000047947 */ /* 0x000fea0003800000 */
.L_x_32:
[----:B------:R-:W-:-:S07]  /*13b0*/  FADD.FTZ R0, R0, R3 ;  /* 0x0000000300007221 */ /* 0x000fce0000010000 */
.L_x_40:
[----:B------:R-:W-:Y:S05]  /*13c0*/  BSYNC.RECONVERGENT B4 ;  /* 0x0000000000047941 */ /* 0x000fea0003800200 */
.L_x_30:
[----:B------:R-:W-:-:S04]  /*13d0*/  IMAD.MOV.U32 R3, RZ, RZ, 0x0 ;  /* 0x00000000ff037424 */ /* 0x000fc800078e00ff */
[----:B0-----:R-:W-:Y:S05]  /*13e0*/  RET.REL.NODEC R2 `(_Z16summation_kerneliPf) ;  /* 0xffffffec02047950 */ /* 0x001fea0003c3ffff */
.L_x_41:
[----:B------:R-:W-:-:S00]  /*13f0*/  BRA `(.L_x_41) ;  /* 0xfffffffc00fc7947 */ /* 0x000fc0000383ffff */
[----:B------:R-:W-:-:S00]  /*1400*/  NOP ;  /* 0x0000000000007918 */ /* 0x000fc00000000000 */
[----:B------:R-:W-:-:S00]  /*1410*/  NOP ;  /* 0x0000000000007918 */ /* 0x000fc00000000000 */
[----:B------:R-:W-:-:S00]  /*1420*/  NOP ;  /* 0x0000000000007918 */ /* 0x000fc00000000000 */
[----:B------:R-:W-:-:S00]  /*1430*/  NOP ;  /* 0x0000000000007918 */ /* 0x000fc00000000000 */
[----:B------:R-:W-:-:S00]  /*1440*/  NOP ;  /* 0x0000000000007918 */ /* 0x000fc00000000000 */
[----:B------:R-:W-:-:S00]  /*1450*/  NOP ;  /* 0x0000000000007918 */ /* 0x000fc00000000000 */
[----:B------:R-:W-:-:S00]  /*1460*/  NOP ;  /* 0x0000000000007918 */ /* 0x000fc00000000000 */
[----:B------:R-:W-:-:S00]  /*1470*/  NOP ;  /* 0x0000000000007918 */ /* 0x000fc00000000000 */
.L_x_43:


//--------------------- .nv.shared.reserved.0     --------------------------
	.section	.nv.shared.reserved.0,"aw",@nobits
	.weak		__nv_reservedSMEM_offset_0_alias
	.size		__nv_reservedSMEM_offset_0_alias, 0, 64
	.other		__nv_reservedSMEM_offset_0_alias,@"STO_CUDA_RESERVED_SHARED STV_DEFAULT"
__nv_reservedSMEM_offset_0_alias:
	.zero		0
	.zero		64


//--------------------- .nv.constant0._Z16summation_kerneliPf --------------------------
	.section	.nv.constant0._Z16summation_kerneliPf,"a",@progbits
	.sectionflags	@""
	.align	4
.nv.constant0._Z16summation_kerneliPf:
	.zero		912


//--------------------- SYMBOLS --------------------------

	.type		.nv.reservedSmem.offset0,@object
	.size		.nv.reservedSmem.offset0,0x4
